//
// Generated by NVIDIA NVVM Compiler
//
// Compiler Build ID: CL-36424714
// Cuda compilation tools, release 13.0, V13.0.88
// Based on NVVM 20.0.0
//

.version 9.0
.target sm_100
.address_size 64

	// .globl	_Z16vectorDotProductPKfS0_Pfi
// _ZZ16vectorDotProductPKfS0_PfiE5cache has been demoted

.visible .entry _Z16vectorDotProductPKfS0_Pfi(
	.param .u64 .ptr .align 1 _Z16vectorDotProductPKfS0_Pfi_param_0,
	.param .u64 .ptr .align 1 _Z16vectorDotProductPKfS0_Pfi_param_1,
	.param .u64 .ptr .align 1 _Z16vectorDotProductPKfS0_Pfi_param_2,
	.param .u32 _Z16vectorDotProductPKfS0_Pfi_param_3
)
{
	.reg .pred 	%p<7>;
	.reg .b32 	%r<19>;
	.reg .b32 	%f<14>;
	.reg .b64 	%rd<12>;
	// demoted variable
	.shared .align 4 .b8 _ZZ16vectorDotProductPKfS0_PfiE5cache[1024];
	ld.param.u64 	%rd3, [_Z16vectorDotProductPKfS0_Pfi_param_0];
	ld.param.u64 	%rd4, [_Z16vectorDotProductPKfS0_Pfi_param_1];
	ld.param.u64 	%rd5, [_Z16vectorDotProductPKfS0_Pfi_param_2];
	ld.param.u32 	%r11, [_Z16vectorDotProductPKfS0_Pfi_param_3];
	mov.u32 	%r1, %tid.x;
	mov.u32 	%r18, %ntid.x;
	mov.u32 	%r3, %ctaid.x;
	mad.lo.s32 	%r17, %r18, %r3, %r1;
	setp.ge.s32 	%p1, %r17, %r11;
	mov.f32 	%f13, 0f00000000;
	@%p1 bra 	$L__BB0_3;
	mov.u32 	%r12, %nctaid.x;
	mul.lo.s32 	%r5, %r18, %r12;
	cvta.to.global.u64 	%rd1, %rd3;
	cvta.to.global.u64 	%rd2, %rd4;
	mov.f32 	%f13, 0f00000000;
$L__BB0_2:
	mul.wide.s32 	%rd6, %r17, 4;
	add.s64 	%rd7, %rd1, %rd6;
	ld.global.f32 	%f6, [%rd7];
	add.s64 	%rd8, %rd2, %rd6;
	ld.global.f32 	%f7, [%rd8];
	fma.rn.f32 	%f13, %f6, %f7, %f13;
	add.s32 	%r17, %r17, %r5;
	setp.lt.s32 	%p2, %r17, %r11;
	@%p2 bra 	$L__BB0_2;
$L__BB0_3:
	shl.b32 	%r13, %r1, 2;
	mov.u32 	%r14, _ZZ16vectorDotProductPKfS0_PfiE5cache;
	add.s32 	%r8, %r14, %r13;
	st.shared.f32 	[%r8], %f13;
	bar.sync 	0;
	setp.lt.u32 	%p3, %r18, 2;
	@%p3 bra 	$L__BB0_7;
$L__BB0_4:
	shr.u32 	%r10, %r18, 1;
	setp.ge.u32 	%p4, %r1, %r10;
	@%p4 bra 	$L__BB0_6;
	shl.b32 	%r15, %r10, 2;
	add.s32 	%r16, %r8, %r15;
	ld.shared.f32 	%f8, [%r16];
	ld.shared.f32 	%f9, [%r8];
	add.f32 	%f10, %f8, %f9;
	st.shared.f32 	[%r8], %f10;
$L__BB0_6:
	bar.sync 	0;
	setp.gt.u32 	%p5, %r18, 3;
	mov.u32 	%r18, %r10;
	@%p5 bra 	$L__BB0_4;
$L__BB0_7:
	setp.ne.s32 	%p6, %r1, 0;
	@%p6 bra 	$L__BB0_9;
	ld.shared.f32 	%f11, [_ZZ16vectorDotProductPKfS0_PfiE5cache];
	cvta.to.global.u64 	%rd9, %rd5;
	mul.wide.u32 	%rd10, %r3, 4;
	add.s64 	%rd11, %rd9, %rd10;
	st.global.f32 	[%rd11], %f11;
$L__BB0_9:
	ret;

}


// ===== COMPILED SASS (sm_100) =====

	.target	sm_100

	.elftype	@"ET_EXEC"


//--------------------- .note.nv.tkinfo           --------------------------
	.section	.note.nv.tkinfo,"",@"SHT_NOTE"
	.sectionflags	@"SHF_NOTE_NV_TKINFO"
	.tkinfo
        /*0018*/ 	.word	0x00000002
        /*0030*/ 	.string	""
        /*0030*/ 	.string	"ptxas"
        /*0030*/ 	.string	"Cuda compilation tools, release 13.0, V13.0.88"
        /*0030*/ 	.string	"Build cuda_13.0.r13.0/compiler.36424714_0"
        /*0030*/ 	.string	"-arch sm_100 -m 64 "



//--------------------- .note.nv.cuinfo           --------------------------
	.section	.note.nv.cuinfo,"",@"SHT_NOTE"
	.sectionflags	@"SHF_NOTE_NV_CUINFO"
        /*0018*/ 	.short	0x0002
        /*001a*/ 	.short	0x0064
        /*001c*/ 	.short	0x0082
	.zero		2


//--------------------- .nv.info                  --------------------------
	.section	.nv.info,"",@"SHT_CUDA_INFO"
	.align	4


	//----- nvinfo : EIATTR_REGCOUNT
	.align		4
        /*0000*/ 	.byte	0x04, 0x2f
        /*0002*/ 	.short	(.L_1 - .L_0)
	.align		4
.L_0:
        /*0004*/ 	.word	index@(_Z16vectorDotProductPKfS0_Pfi)
        /*0008*/ 	.word	0x00000012


	//----- nvinfo : EIATTR_FRAME_SIZE
	.align		4
.L_1:
        /*000c*/ 	.byte	0x04, 0x11
        /*000e*/ 	.short	(.L_3 - .L_2)
	.align		4
.L_2:
        /*0010*/ 	.word	index@(_Z16vectorDotProductPKfS0_Pfi)
        /*0014*/ 	.word	0x00000000


	//----- nvinfo : EIATTR_MIN_STACK_SIZE
	.align		4
.L_3:
        /*0018*/ 	.byte	0x04, 0x12
        /*001a*/ 	.short	(.L_5 - .L_4)
	.align		4
.L_4:
        /*001c*/ 	.word	index@(_Z16vectorDotProductPKfS0_Pfi)
        /*0020*/ 	.word	0x00000000
.L_5:


//--------------------- .nv.compat                --------------------------
	.section	.nv.compat,"",@"SHT_CUDA_COMPAT_INFO"
	.align	4
        /*0000*/ 	.byte	0x02, 0x09, 0x00, 0x00, 0x02, 0x02, 0x01, 0x00, 0x02, 0x05, 0x05, 0x00, 0x03, 0x07, 0x01, 0x01
        /*0010*/ 	.byte	0x02, 0x03, 0x00, 0x00, 0x02, 0x06, 0x01, 0x00, 0x04, 0x0b, 0x08, 0x00, 0x09, 0x00, 0x00, 0x00
        /*0020*/ 	.byte	0x00, 0x00, 0x00, 0x00


//--------------------- .nv.info._Z16vectorDotProductPKfS0_Pfi --------------------------
	.section	.nv.info._Z16vectorDotProductPKfS0_Pfi,"",@"SHT_CUDA_INFO"
	.sectionflags	@""
	.align	4


	//----- nvinfo : EIATTR_CUDA_API_VERSION
	.align		4
        /*0000*/ 	.byte	0x04, 0x37
        /*0002*/ 	.short	(.L_7 - .L_6)
.L_6:
        /*0004*/ 	.word	0x00000082


	//----- nvinfo : EIATTR_KPARAM_INFO
	.align		4
.L_7:
        /*0008*/ 	.byte	0x04, 0x17
        /*000a*/ 	.short	(.L_9 - .L_8)
.L_8:
        /*000c*/ 	.word	0x00000000
        /*0010*/ 	.short	0x0003
        /*0012*/ 	.short	0x0018
        /*0014*/ 	.byte	0x00, 0xf0, 0x11, 0x00


	//----- nvinfo : EIATTR_KPARAM_INFO
	.align		4
.L_9:
        /*0018*/ 	.byte	0x04, 0x17
        /*001a*/ 	.short	(.L_11 - .L_10)
.L_10:
        /*001c*/ 	.word	0x00000000
        /*0020*/ 	.short	0x0002
        /*0022*/ 	.short	0x0010
        /*0024*/ 	.byte	0x00, 0xf5, 0x21, 0x00


	//----- nvinfo : EIATTR_KPARAM_INFO
	.align		4
.L_11:
        /*0028*/ 	.byte	0x04, 0x17
        /*002a*/ 	.short	(.L_13 - .L_12)
.L_12:
        /*002c*/ 	.word	0x00000000
        /*0030*/ 	.short	0x0001
        /*0032*/ 	.short	0x0008
        /*0034*/ 	.byte	0x00, 0xf5, 0x21, 0x00


	//----- nvinfo : EIATTR_KPARAM_INFO
	.align		4
.L_13:
        /*0038*/ 	.byte	0x04, 0x17
        /*003a*/ 	.short	(.L_15 - .L_14)
.L_14:
        /*003c*/ 	.word	0x00000000
        /*0040*/ 	.short	0x0000
        /*0042*/ 	.short	0x0000
        /*0044*/ 	.byte	0x00, 0xf5, 0x21, 0x00


	//----- nvinfo : EIATTR_SPARSE_MMA_MASK
	.align		4
.L_15:
        /*0048*/ 	.byte	0x03, 0x50
        /*004a*/ 	.short	0x0000


	//----- nvinfo : EIATTR_MAXREG_COUNT
	.align		4
        /*004c*/ 	.byte	0x03, 0x1b
        /*004e*/ 	.short	0x00ff


	//----- nvinfo : EIATTR_NUM_BARRIERS
	.align		4
        /*0050*/ 	.byte	0x02, 0x4c
        /*0052*/ 	.byte	0x01
	.zero		1


	//----- nvinfo : EIATTR_MERCURY_ISA_VERSION
	.align		4
        /*0054*/ 	.byte	0x03, 0x5f
        /*0056*/ 	.short	0x0101


	//----- nvinfo : EIATTR_VRC_CTA_INIT_COUNT
	.align		4
        /*0058*/ 	.byte	0x02, 0x4a
	.zero		1
	.zero		1


	//----- nvinfo : EIATTR_EXIT_INSTR_OFFSETS
	.align		4
        /*005c*/ 	.byte	0x04, 0x1c
        /*005e*/ 	.short	(.L_17 - .L_16)


	//   ....[0]....
.L_16:
        /*0060*/ 	.word	0x000002e0


	//   ....[1]....
        /*0064*/ 	.word	0x00000360


	//----- nvinfo : EIATTR_CRS_STACK_SIZE
	.align		4
.L_17:
        /*0068*/ 	.byte	0x04, 0x1e
        /*006a*/ 	.short	(.L_19 - .L_18)
.L_18:
        /*006c*/ 	.word	0x00000000


	//----- nvinfo : EIATTR_CBANK_PARAM_SIZE
	.align		4
.L_19:
        /*0070*/ 	.byte	0x03, 0x19
        /*0072*/ 	.short	0x001c


	//----- nvinfo : EIATTR_PARAM_CBANK
	.align		4
        /*0074*/ 	.byte	0x04, 0x0a
        /*0076*/ 	.short	(.L_21 - .L_20)
	.align		4
.L_20:
        /*0078*/ 	.word	index@(.nv.constant0._Z16vectorDotProductPKfS0_Pfi)
        /*007c*/ 	.short	0x0380
        /*007e*/ 	.short	0x001c


	//----- nvinfo : EIATTR_SW_WAR
	.align		4
.L_21:
        /*0080*/ 	.byte	0x04, 0x36
        /*0082*/ 	.short	(.L_23 - .L_22)
.L_22:
        /*0084*/ 	.word	0x00000008
.L_23:


//--------------------- .nv.callgraph             --------------------------
	.section	.nv.callgraph,"",@"SHT_CUDA_CALLGRAPH"
	.align	4
	.sectionentsize	8
	.align		4
        /*0000*/ 	.word	0x00000000
	.align		4
        /*0004*/ 	.word	0xffffffff
	.align		4
        /*0008*/ 	.word	0x00000000
	.align		4
        /*000c*/ 	.word	0xfffffffe
	.align		4
        /*0010*/ 	.word	0x00000000
	.align		4
        /*0014*/ 	.word	0xfffffffd
	.align		4
        /*0018*/ 	.word	0x00000000
	.align		4
        /*001c*/ 	.word	0xfffffffc


//--------------------- .text._Z16vectorDotProductPKfS0_Pfi --------------------------
	.section	.text._Z16vectorDotProductPKfS0_Pfi,"ax",@progbits
	.align	128
        .global         _Z16vectorDotProductPKfS0_Pfi
        .type           _Z16vectorDotProductPKfS0_Pfi,@function
        .size           _Z16vectorDotProductPKfS0_Pfi,(.L_x_6 - _Z16vectorDotProductPKfS0_Pfi)
        .other          _Z16vectorDotProductPKfS0_Pfi,@"STO_CUDA_ENTRY STV_DEFAULT"
_Z16vectorDotProductPKfS0_Pfi:
.text._Z16vectorDotProductPKfS0_Pfi:
[----:B------:R-:W-:Y:S01]  /*0000*/  LDC R1, c[0x0][0x37c] ;  /* 0x0000df00ff017b82 */ /* 0x000fe20000000800 */
[----:B------:R-:W0:Y:S01]  /*0010*/  S2R R12, SR_TID.X ;  /* 0x00000000000c7919 */ /* 0x000e220000002100 */
[----:B------:R-:W1:Y:S01]  /*0020*/  LDCU UR4, c[0x0][0x360] ;  /* 0x00006c00ff0477ac */ /* 0x000e620008000800 */
[----:B------:R-:W-:Y:S01]  /*0030*/  BSSY.RECONVERGENT B0, `(.L_x_0) ;  /* 0x0000016000007945 */ /* 0x000fe20003800200 */
[----:B------:R-:W-:Y:S01]  /*0040*/  IMAD.MOV.U32 R11, RZ, RZ, RZ ;  /* 0x000000ffff0b7224 */ /* 0x000fe200078e00ff */
[----:B------:R-:W0:Y:S01]  /*0050*/  S2R R13, SR_CTAID.X ;  /* 0x00000000000d7919 */ /* 0x000e220000002500 */
[----:B------:R-:W2:Y:S01]  /*0060*/  LDCU UR5, c[0x0][0x398] ;  /* 0x00007300ff0577ac */ /* 0x000ea20008000800 */
[----:B------:R-:W3:Y:S01]  /*0070*/  LDCU.64 UR6, c[0x0][0x358] ;  /* 0x00006b00ff0677ac */ /* 0x000ee20008000a00 */
[----:B-1----:R-:W-:Y:S02]  /*0080*/  IMAD.U32 R10, RZ, RZ, UR4 ;  /* 0x00000004ff0a7e24 */ /* 0x002fe4000f8e00ff */
[----:B0-----:R-:W-:-:S05]  /*0090*/  IMAD R0, R13, UR4, R12 ;  /* 0x000000040d007c24 */ /* 0x001fca000f8e020c */
[----:B--2---:R-:W-:-:S13]  /*00a0*/  ISETP.GE.AND P0, PT, R0, UR5, PT ;  /* 0x0000000500007c0c */ /* 0x004fda000bf06270 */
[----:B---3--:R-:W-:Y:S05]  /*00b0*/  @P0 BRA `(.L_x_1) ;  /* 0x0000000000340947 */ /* 0x008fea0003800000 */
[----:B------:R-:W0:Y:S01]  /*00c0*/  LDC.64 R6, c[0x0][0x380] ;  /* 0x0000e000ff067b82 */ /* 0x000e220000000a00 */
[----:B------:R-:W1:Y:S01]  /*00d0*/  LDCU UR4, c[0x0][0x370] ;  /* 0x00006e00ff0477ac */ /* 0x000e620008000800 */
[----:B------:R-:W-:-:S06]  /*00e0*/  HFMA2 R11, -RZ, RZ, 0, 0 ;  /* 0x00000000ff0b7431 */ /* 0x000fcc00000001ff */
[----:B------:R-:W2:Y:S01]  /*00f0*/  LDC.64 R8, c[0x0][0x388] ;  /* 0x0000e200ff087b82 */ /* 0x000ea20000000a00 */
[----:B-1----:R-:W-:-:S07]  /*0100*/  IMAD R15, R10, UR4, RZ ;  /* 0x000000040a0f7c24 */ /* 0x002fce000f8e02ff */
.L_x_2:
[----:B0-----:R-:W-:-:S04]  /*0110*/  IMAD.WIDE R2, R0, 0x4, R6 ;  /* 0x0000000400027825 */ /* 0x001fc800078e0206 */
[----:B--2---:R-:W-:Y:S02]  /*0120*/  IMAD.WIDE R4, R0, 0x4, R8 ;  /* 0x0000000400047825 */ /* 0x004fe400078e0208 */
[----:B------:R-:W2:Y:S04]  /*0130*/  LDG.E R2, desc[UR6][R2.64] ;  /* 0x0000000602027981 */ /* 0x000ea8000c1e1900 */
[----:B------:R-:W2:Y:S01]  /*0140*/  LDG.E R4, desc[UR6][R4.64] ;  /* 0x0000000604047981 */ /* 0x000ea2000c1e1900 */
[----:B------:R-:W-:-:S05]  /*0150*/  IMAD.IADD R0, R15, 0x1, R0 ;  /* 0x000000010f007824 */ /* 0x000fca00078e0200 */
[----:B------:R-:W-:Y:S01]  /*0160*/  ISETP.GE.AND P0, PT, R0, UR5, PT ;  /* 0x0000000500007c0c */ /* 0x000fe2000bf06270 */
[----:B--2---:R-:W-:-:S12]  /*0170*/  FFMA R11, R2, R4, R11 ;  /* 0x00000004020b7223 */ /* 0x004fd8000000000b */
[----:B------:R-:W-:Y:S05]  /*0180*/  @!P0 BRA `(.L_x_2) ;  /* 0xfffffffc00e08947 */ /* 0x000fea000383ffff */
.L_x_1:
[----:B------:R-:W-:Y:S05]  /*0190*/  BSYNC.RECONVERGENT B0 ;  /* 0x0000000000007941 */ /* 0x000fea0003800200 */
.L_x_0:
[----:B------:R-:W0:Y:S01]  /*01a0*/  S2UR UR5, SR_CgaCtaId ;  /* 0x00000000000579c3 */ /* 0x000e220000008800 */
[----:B------:R-:W-:Y:S01]  /*01b0*/  UMOV UR4, 0x400 ;  /* 0x0000040000047882 */ /* 0x000fe20000000000 */
[----:B------:R-:W-:Y:S02]  /*01c0*/  ISETP.GE.U32.AND P1, PT, R10, 0x2, PT ;  /* 0x000000020a00780c */ /* 0x000fe40003f26070 */
[----:B------:R-:W-:Y:S01]  /*01d0*/  ISETP.NE.AND P0, PT, R12, RZ, PT ;  /* 0x000000ff0c00720c */ /* 0x000fe20003f05270 */
[----:B0-----:R-:W-:-:S06]  /*01e0*/  ULEA UR4, UR5, UR4, 0x18 ;  /* 0x0000000405047291 */ /* 0x001fcc000f8ec0ff */
[----:B------:R-:W-:-:S05]  /*01f0*/  LEA R0, R12, UR4, 0x2 ;  /* 0x000000040c007c11 */ /* 0x000fca000f8e10ff */
[----:B------:R0:W-:Y:S01]  /*0200*/  STS [R0], R11 ;  /* 0x0000000b00007388 */ /* 0x0001e20000000800 */
[----:B------:R-:W-:Y:S06]  /*0210*/  BAR.SYNC.DEFER_BLOCKING 0x0 ;  /* 0x0000000000007b1d */ /* 0x000fec0000010000 */
[----:B------:R-:W-:Y:S05]  /*0220*/  @!P1 BRA `(.L_x_3) ;  /* 0x00000000002c9947 */ /* 0x000fea0003800000 */
.L_x_4:
[----:B------:R-:W-:-:S04]  /*0230*/  SHF.R.U32.HI R5, RZ, 0x1, R10 ;  /* 0x00000001ff057819 */ /* 0x000fc8000001160a */
[----:B------:R-:W-:-:S13]  /*0240*/  ISETP.GE.U32.AND P1, PT, R12, R5, PT ;  /* 0x000000050c00720c */ /* 0x000fda0003f26070 */
[----:B------:R-:W-:Y:S01]  /*0250*/  @!P1 LEA R2, R5, R0, 0x2 ;  /* 0x0000000005029211 */ /* 0x000fe200078e10ff */
[----:B------:R-:W-:Y:S05]  /*0260*/  @!P1 LDS R3, [R0] ;  /* 0x0000000000039984 */ /* 0x000fea0000000800 */
[----:B------:R-:W1:Y:S02]  /*0270*/  @!P1 LDS R2, [R2] ;  /* 0x0000000002029984 */ /* 0x000e640000000800 */
[----:B-1----:R-:W-:-:S05]  /*0280*/  @!P1 FADD R3, R2, R3 ;  /* 0x0000000302039221 */ /* 0x002fca0000000000 */
[----:B------:R1:W-:Y:S01]  /*0290*/  @!P1 STS [R0], R3 ;  /* 0x0000000300009388 */ /* 0x0003e20000000800 */
[----:B------:R-:W-:Y:S01]  /*02a0*/  BAR.SYNC.DEFER_BLOCKING 0x0 ;  /* 0x0000000000007b1d */ /* 0x000fe20000010000 */
[----:B------:R-:W-:Y:S02]  /*02b0*/  ISETP.GT.U32.AND P1, PT, R10, 0x3, PT ;  /* 0x000000030a00780c */ /* 0x000fe40003f24070 */
[----:B------:R-:W-:-:S11]  /*02c0*/  MOV R10, R5 ;  /* 0x00000005000a7202 */ /* 0x000fd60000000f00 */
[----:B-1----:R-:W-:Y:S05]  /*02d0*/  @P1 BRA `(.L_x_4) ;  /* 0xfffffffc00d41947 */ /* 0x002fea000383ffff */
.L_x_3:
[----:B------:R-:W-:Y:S05]  /*02e0*/  @P0 EXIT ;  /* 0x000000000000094d */ /* 0x000fea0003800000 */
[----:B------:R-:W1:Y:S01]  /*02f0*/  S2UR UR5, SR_CgaCtaId ;  /* 0x00000000000579c3 */ /* 0x000e620000008800 */
[----:B------:R-:W-:-:S07]  /*0300*/  UMOV UR4, 0x400 ;  /* 0x0000040000047882 */ /* 0x000fce0000000000 */
[----:B------:R-:W2:Y:S01]  /*0310*/  LDC.64 R2, c[0x0][0x390] ;  /* 0x0000e400ff027b82 */ /* 0x000ea20000000a00 */
[----:B-1----:R-:W-:Y:S01]  /*0320*/  ULEA UR4, UR5, UR4, 0x18 ;  /* 0x0000000405047291 */ /* 0x002fe2000f8ec0ff */
[----:B--2---:R-:W-:-:S08]  /*0330*/  IMAD.WIDE.U32 R2, R13, 0x4, R2 ;  /* 0x000000040d027825 */ /* 0x004fd000078e0002 */
[----:B------:R-:W1:Y:S04]  /*0340*/  LDS R5, [UR4] ;  /* 0x00000004ff057984 */ /* 0x000e680008000800 */
[----:B-1----:R-:W-:Y:S01]  /*0350*/  STG.E desc[UR6][R2.64], R5 ;  /* 0x0000000502007986 */ /* 0x002fe2000c101906 */
[----:B------:R-:W-:Y:S05]  /*0360*/  EXIT ;  /* 0x000000000000794d */ /* 0x000fea0003800000 */
.L_x_5:
[----:B------:R-:W-:-:S00]  /*0370*/  BRA `(.L_x_5) ;  /* 0xfffffffc00fc7947 */ /* 0x000fc0000383ffff */
[----:B------:R-:W-:-:S00]  /*0380*/  NOP ;  /* 0x0000000000007918 */ /* 0x000fc00000000000 */
[----:B------:R-:W-:-:S00]  /*0390*/  NOP ;  /* 0x0000000000007918 */ /* 0x000fc00000000000 */
[----:B------:R-:W-:-:S00]  /*03a0*/  NOP ;  /* 0x0000000000007918 */ /* 0x000fc00000000000 */
[----:B------:R-:W-:-:S00]  /*03b0*/  NOP ;  /* 0x0000000000007918 */ /* 0x000fc00000000000 */
[----:B------:R-:W-:-:S00]  /*03c0*/  NOP ;  /* 0x0000000000007918 */ /* 0x000fc00000000000 */
[----:B------:R-:W-:-:S00]  /*03d0*/  NOP ;  /* 0x0000000000007918 */ /* 0x000fc00000000000 */
[----:B------:R-:W-:-:S00]  /*03e0*/  NOP ;  /* 0x0000000000007918 */ /* 0x000fc00000000000 */
[----:B------:R-:W-:-:S00]  /*03f0*/  NOP ;  /* 0x0000000000007918 */ /* 0x000fc00000000000 */
.L_x_6:


//--------------------- .nv.shared._Z16vectorDotProductPKfS0_Pfi --------------------------
	.section	.nv.shared._Z16vectorDotProductPKfS0_Pfi,"aw",@nobits
	.sectionflags	@""
	.align	4
.nv.shared._Z16vectorDotProductPKfS0_Pfi:
	.zero		2048


//--------------------- .nv.shared.reserved.0     --------------------------
	.section	.nv.shared.reserved.0,"aw",@nobits
	.weak		__nv_reservedSMEM_offset_0_alias
	.size		__nv_reservedSMEM_offset_0_alias, 0, 64
	.other		__nv_reservedSMEM_offset_0_alias,@"STO_CUDA_RESERVED_SHARED STV_DEFAULT"
__nv_reservedSMEM_offset_0_alias:
	.zero		0
	.zero		64


//--------------------- .nv.constant0._Z16vectorDotProductPKfS0_Pfi --------------------------
	.section	.nv.constant0._Z16vectorDotProductPKfS0_Pfi,"a",@progbits
	.sectionflags	@""
	.align	4
.nv.constant0._Z16vectorDotProductPKfS0_Pfi:
	.zero		924


//--------------------- SYMBOLS --------------------------

	.type		.nv.reservedSmem.offset0,@object
	.size		.nv.reservedSmem.offset0,0x4
	.type		.nv.reservedSmem.cap,@object
	.size		.nv.reservedSmem.cap,0x4
